//
// Generated by NVIDIA NVVM Compiler
//
// Compiler Build ID: CL-36424714
// Cuda compilation tools, release 13.0, V13.0.88
// Based on NVVM 20.0.0
//

.version 9.0
.target sm_100
.address_size 64

	// .globl	_Z6vecAddPfS_S_

.visible .entry _Z6vecAddPfS_S_(
	.param .u64 .ptr .align 1 _Z6vecAddPfS_S__param_0,
	.param .u64 .ptr .align 1 _Z6vecAddPfS_S__param_1,
	.param .u64 .ptr .align 1 _Z6vecAddPfS_S__param_2
)
{
	.reg .b32 	%r<5>;
	.reg .b32 	%f<4>;
	.reg .b64 	%rd<11>;

	ld.param.u64 	%rd1, [_Z6vecAddPfS_S__param_0];
	ld.param.u64 	%rd2, [_Z6vecAddPfS_S__param_1];
	ld.param.u64 	%rd3, [_Z6vecAddPfS_S__param_2];
	cvta.to.global.u64 	%rd4, %rd1;
	cvta.to.global.u64 	%rd5, %rd3;
	cvta.to.global.u64 	%rd6, %rd2;
	mov.u32 	%r1, %tid.x;
	mov.u32 	%r2, %ntid.x;
	mov.u32 	%r3, %ctaid.x;
	mad.lo.s32 	%r4, %r2, %r3, %r1;
	mul.wide.s32 	%rd7, %r4, 4;
	add.s64 	%rd8, %rd6, %rd7;
	ld.global.f32 	%f1, [%rd8];
	add.s64 	%rd9, %rd5, %rd7;
	ld.global.f32 	%f2, [%rd9];
	add.f32 	%f3, %f1, %f2;
	add.s64 	%rd10, %rd4, %rd7;
	st.global.f32 	[%rd10], %f3;
	ret;

}


// ===== COMPILED SASS (sm_100) =====

	.target	sm_100

	.elftype	@"ET_EXEC"


//--------------------- .note.nv.tkinfo           --------------------------
	.section	.note.nv.tkinfo,"",@"SHT_NOTE"
	.sectionflags	@"SHF_NOTE_NV_TKINFO"
	.tkinfo
        /*0018*/ 	.word	0x00000002
        /*0030*/ 	.string	""
        /*0030*/ 	.string	"ptxas"
        /*0030*/ 	.string	"Cuda compilation tools, release 13.0, V13.0.88"
        /*0030*/ 	.string	"Build cuda_13.0.r13.0/compiler.36424714_0"
        /*0030*/ 	.string	"-arch sm_100 -m 64 "



//--------------------- .note.nv.cuinfo           --------------------------
	.section	.note.nv.cuinfo,"",@"SHT_NOTE"
	.sectionflags	@"SHF_NOTE_NV_CUINFO"
        /*0018*/ 	.short	0x0002
        /*001a*/ 	.short	0x0064
        /*001c*/ 	.short	0x0082
	.zero		2


//--------------------- .nv.info                  --------------------------
	.section	.nv.info,"",@"SHT_CUDA_INFO"
	.align	4


	//----- nvinfo : EIATTR_REGCOUNT
	.align		4
        /*0000*/ 	.byte	0x04, 0x2f
        /*0002*/ 	.short	(.L_1 - .L_0)
	.align		4
.L_0:
        /*0004*/ 	.word	index@(_Z6vecAddPfS_S_)
        /*0008*/ 	.word	0x0000000c


	//----- nvinfo : EIATTR_FRAME_SIZE
	.align		4
.L_1:
        /*000c*/ 	.byte	0x04, 0x11
        /*000e*/ 	.short	(.L_3 - .L_2)
	.align		4
.L_2:
        /*0010*/ 	.word	index@(_Z6vecAddPfS_S_)
        /*0014*/ 	.word	0x00000000


	//----- nvinfo : EIATTR_MIN_STACK_SIZE
	.align		4
.L_3:
        /*0018*/ 	.byte	0x04, 0x12
        /*001a*/ 	.short	(.L_5 - .L_4)
	.align		4
.L_4:
        /*001c*/ 	.word	index@(_Z6vecAddPfS_S_)
        /*0020*/ 	.word	0x00000000
.L_5:


//--------------------- .nv.compat                --------------------------
	.section	.nv.compat,"",@"SHT_CUDA_COMPAT_INFO"
	.align	4
        /*0000*/ 	.byte	0x02, 0x09, 0x00, 0x00, 0x02, 0x02, 0x01, 0x00, 0x02, 0x05, 0x05, 0x00, 0x03, 0x07, 0x01, 0x01
        /*0010*/ 	.byte	0x02, 0x03, 0x00, 0x00, 0x02, 0x06, 0x01, 0x00, 0x04, 0x0b, 0x08, 0x00, 0x09, 0x00, 0x00, 0x00
        /*0020*/ 	.byte	0x00, 0x00, 0x00, 0x00


//--------------------- .nv.info._Z6vecAddPfS_S_  --------------------------
	.section	.nv.info._Z6vecAddPfS_S_,"",@"SHT_CUDA_INFO"
	.sectionflags	@""
	.align	4


	//----- nvinfo : EIATTR_CUDA_API_VERSION
	.align		4
        /*0000*/ 	.byte	0x04, 0x37
        /*0002*/ 	.short	(.L_7 - .L_6)
.L_6:
        /*0004*/ 	.word	0x00000082


	//----- nvinfo : EIATTR_KPARAM_INFO
	.align		4
.L_7:
        /*0008*/ 	.byte	0x04, 0x17
        /*000a*/ 	.short	(.L_9 - .L_8)
.L_8:
        /*000c*/ 	.word	0x00000000
        /*0010*/ 	.short	0x0002
        /*0012*/ 	.short	0x0010
        /*0014*/ 	.byte	0x00, 0xf5, 0x21, 0x00


	//----- nvinfo : EIATTR_KPARAM_INFO
	.align		4
.L_9:
        /*0018*/ 	.byte	0x04, 0x17
        /*001a*/ 	.short	(.L_11 - .L_10)
.L_10:
        /*001c*/ 	.word	0x00000000
        /*0020*/ 	.short	0x0001
        /*0022*/ 	.short	0x0008
        /*0024*/ 	.byte	0x00, 0xf5, 0x21, 0x00


	//----- nvinfo : EIATTR_KPARAM_INFO
	.align		4
.L_11:
        /*0028*/ 	.byte	0x04, 0x17
        /*002a*/ 	.short	(.L_13 - .L_12)
.L_12:
        /*002c*/ 	.word	0x00000000
        /*0030*/ 	.short	0x0000
        /*0032*/ 	.short	0x0000
        /*0034*/ 	.byte	0x00, 0xf5, 0x21, 0x00


	//----- nvinfo : EIATTR_SPARSE_MMA_MASK
	.align		4
.L_13:
        /*0038*/ 	.byte	0x03, 0x50
        /*003a*/ 	.short	0x0000


	//----- nvinfo : EIATTR_MAXREG_COUNT
	.align		4
        /*003c*/ 	.byte	0x03, 0x1b
        /*003e*/ 	.short	0x00ff


	//----- nvinfo : EIATTR_MERCURY_ISA_VERSION
	.align		4
        /*0040*/ 	.byte	0x03, 0x5f
        /*0042*/ 	.short	0x0101


	//----- nvinfo : EIATTR_VRC_CTA_INIT_COUNT
	.align		4
        /*0044*/ 	.byte	0x02, 0x4a
	.zero		1
	.zero		1


	//----- nvinfo : EIATTR_EXIT_INSTR_OFFSETS
	.align		4
        /*0048*/ 	.byte	0x04, 0x1c
        /*004a*/ 	.short	(.L_15 - .L_14)


	//   ....[0]....
.L_14:
        /*004c*/ 	.word	0x00000100


	//----- nvinfo : EIATTR_CBANK_PARAM_SIZE
	.align		4
.L_15:
        /*0050*/ 	.byte	0x03, 0x19
        /*0052*/ 	.short	0x0018


	//----- nvinfo : EIATTR_PARAM_CBANK
	.align		4
        /*0054*/ 	.byte	0x04, 0x0a
        /*0056*/ 	.short	(.L_17 - .L_16)
	.align		4
.L_16:
        /*0058*/ 	.word	index@(.nv.constant0._Z6vecAddPfS_S_)
        /*005c*/ 	.short	0x0380
        /*005e*/ 	.short	0x0018


	//----- nvinfo : EIATTR_SW_WAR
	.align		4
.L_17:
        /*0060*/ 	.byte	0x04, 0x36
        /*0062*/ 	.short	(.L_19 - .L_18)
.L_18:
        /*0064*/ 	.word	0x00000008
.L_19:


//--------------------- .nv.callgraph             --------------------------
	.section	.nv.callgraph,"",@"SHT_CUDA_CALLGRAPH"
	.align	4
	.sectionentsize	8
	.align		4
        /*0000*/ 	.word	0x00000000
	.align		4
        /*0004*/ 	.word	0xffffffff
	.align		4
        /*0008*/ 	.word	0x00000000
	.align		4
        /*000c*/ 	.word	0xfffffffe
	.align		4
        /*0010*/ 	.word	0x00000000
	.align		4
        /*0014*/ 	.word	0xfffffffd
	.align		4
        /*0018*/ 	.word	0x00000000
	.align		4
        /*001c*/ 	.word	0xfffffffc


//--------------------- .text._Z6vecAddPfS_S_     --------------------------
	.section	.text._Z6vecAddPfS_S_,"ax",@progbits
	.align	128
        .global         _Z6vecAddPfS_S_
        .type           _Z6vecAddPfS_S_,@function
        .size           _Z6vecAddPfS_S_,(.L_x_1 - _Z6vecAddPfS_S_)
        .other          _Z6vecAddPfS_S_,@"STO_CUDA_ENTRY STV_DEFAULT"
_Z6vecAddPfS_S_:
.text._Z6vecAddPfS_S_:
[----:B------:R-:W-:Y:S01]  /*0000*/  LDC R1, c[0x0][0x37c] ;  /* 0x0000df00ff017b82 */ /* 0x000fe20000000800 */
[----:B------:R-:W0:Y:S07]  /*0010*/  S2R R9, SR_TID.X ;  /* 0x0000000000097919 */ /* 0x000e2e0000002100 */
[----:B------:R-:W1:Y:S01]  /*0020*/  LDC.64 R2, c[0x0][0x388] ;  /* 0x0000e200ff027b82 */ /* 0x000e620000000a00 */
[----:B------:R-:W0:Y:S01]  /*0030*/  LDCU UR6, c[0x0][0x360] ;  /* 0x00006c00ff0677ac */ /* 0x000e220008000800 */
[----:B------:R-:W0:Y:S01]  /*0040*/  S2R R0, SR_CTAID.X ;  /* 0x0000000000007919 */ /* 0x000e220000002500 */
[----:B------:R-:W2:Y:S05]  /*0050*/  LDCU.64 UR4, c[0x0][0x358] ;  /* 0x00006b00ff0477ac */ /* 0x000eaa0008000a00 */
[----:B------:R-:W3:Y:S08]  /*0060*/  LDC.64 R4, c[0x0][0x390] ;  /* 0x0000e400ff047b82 */ /* 0x000ef00000000a00 */
[----:B------:R-:W4:Y:S01]  /*0070*/  LDC.64 R6, c[0x0][0x380] ;  /* 0x0000e000ff067b82 */ /* 0x000f220000000a00 */
[----:B0-----:R-:W-:-:S04]  /*0080*/  IMAD R9, R0, UR6, R9 ;  /* 0x0000000600097c24 */ /* 0x001fc8000f8e0209 */
[----:B-1----:R-:W-:-:S04]  /*0090*/  IMAD.WIDE R2, R9, 0x4, R2 ;  /* 0x0000000409027825 */ /* 0x002fc800078e0202 */
[C---:B---3--:R-:W-:Y:S02]  /*00a0*/  IMAD.WIDE R4, R9.reuse, 0x4, R4 ;  /* 0x0000000409047825 */ /* 0x048fe400078e0204 */
[----:B--2---:R-:W2:Y:S04]  /*00b0*/  LDG.E R2, desc[UR4][R2.64] ;  /* 0x0000000402027981 */ /* 0x004ea8000c1e1900 */
[----:B------:R-:W2:Y:S01]  /*00c0*/  LDG.E R5, desc[UR4][R4.64] ;  /* 0x0000000404057981 */ /* 0x000ea2000c1e1900 */
[----:B----4-:R-:W-:-:S04]  /*00d0*/  IMAD.WIDE R6, R9, 0x4, R6 ;  /* 0x0000000409067825 */ /* 0x010fc800078e0206 */
[----:B--2---:R-:W-:-:S05]  /*00e0*/  FADD R9, R2, R5 ;  /* 0x0000000502097221 */ /* 0x004fca0000000000 */
[----:B------:R-:W-:Y:S01]  /*00f0*/  STG.E desc[UR4][R6.64], R9 ;  /* 0x0000000906007986 */ /* 0x000fe2000c101904 */
[----:B------:R-:W-:Y:S05]  /*0100*/  EXIT ;  /* 0x000000000000794d */ /* 0x000fea0003800000 */
.L_x_0:
[----:B------:R-:W-:-:S00]  /*0110*/  BRA `(.L_x_0) ;  /* 0xfffffffc00fc7947 */ /* 0x000fc0000383ffff */
[----:B------:R-:W-:-:S00]  /*0120*/  NOP ;  /* 0x0000000000007918 */ /* 0x000fc00000000000 */
        /* <DEDUP_REMOVED lines=13> */
.L_x_1:


//--------------------- .nv.shared.reserved.0     --------------------------
	.section	.nv.shared.reserved.0,"aw",@nobits
	.weak		__nv_reservedSMEM_offset_0_alias
	.size		__nv_reservedSMEM_offset_0_alias, 0, 64
	.other		__nv_reservedSMEM_offset_0_alias,@"STO_CUDA_RESERVED_SHARED STV_DEFAULT"
__nv_reservedSMEM_offset_0_alias:
	.zero		0
	.zero		64


//--------------------- .nv.constant0._Z6vecAddPfS_S_ --------------------------
	.section	.nv.constant0._Z6vecAddPfS_S_,"a",@progbits
	.sectionflags	@""
	.align	4
.nv.constant0._Z6vecAddPfS_S_:
	.zero		920


//--------------------- SYMBOLS --------------------------

	.type		.nv.reservedSmem.offset0,@object
	.size		.nv.reservedSmem.offset0,0x4
